	.headerflags	@"EF_CUDA_TEXMODE_UNIFIED EF_CUDA_64BIT_ADDRESS EF_CUDA_ACCELERATORS EF_CUDA_SM90 EF_CUDA_VIRTUAL_SM(EF_CUDA_SM90)"
	.elftype	@"ET_EXEC"


//--------------------- .nv.info                  --------------------------
	.section	.nv.info,"",@"SHT_CUDA_INFO"
	.align	4


	//----- nvinfo : EIATTR_REGCOUNT
	.align		4
        /*0000*/ 	.byte	0x04, 0x2f
        /*0002*/ 	.short	(.L_2 - .L_1)
	.align		4
.L_1:
        /*0004*/ 	.word	index@(triton_per_fused_native_group_norm_35)
        /*0008*/ 	.word	0x00000015


	//----- nvinfo : EIATTR_MIN_STACK_SIZE
	.align		4
.L_2:
        /*000c*/ 	.byte	0x04, 0x12
        /*000e*/ 	.short	(.L_4 - .L_3)
	.align		4
.L_3:
        /*0010*/ 	.word	index@(triton_per_fused_native_group_norm_35)
        /*0014*/ 	.word	0x00000000


	//----- nvinfo : EIATTR_FRAME_SIZE
	.align		4
.L_4:
        /*0018*/ 	.byte	0x04, 0x11
        /*001a*/ 	.short	(.L_6 - .L_5)
	.align		4
.L_5:
        /*001c*/ 	.word	index@(triton_per_fused_native_group_norm_35)
        /*0020*/ 	.word	0x00000000


	//----- nvinfo : EIATTR_MIN_STACK_SIZE
	.align		4
.L_6:
        /*0024*/ 	.byte	0x04, 0x12
        /*0026*/ 	.short	(.L_8 - .L_7)
	.align		4
.L_7:
        /*0028*/ 	.word	index@(triton_per_fused_native_group_norm_35)
        /*002c*/ 	.word	0x00000000
.L_8:


//--------------------- .nv.info.triton_per_fused_native_group_norm_35 --------------------------
	.section	.nv.info.triton_per_fused_native_group_norm_35,"",@"SHT_CUDA_INFO"
	.sectionflags	@""
	.align	4


	//----- nvinfo : EIATTR_CUDA_API_VERSION
	.align		4
        /*0000*/ 	.byte	0x04, 0x37
        /*0002*/ 	.short	(.L_10 - .L_9)
.L_9:
        /*0004*/ 	.word	0x0000007c


	//----- nvinfo : EIATTR_KPARAM_INFO
	.align		4
.L_10:
        /*0008*/ 	.byte	0x04, 0x17
        /*000a*/ 	.short	(.L_12 - .L_11)
.L_11:
        /*000c*/ 	.word	0x00000000
        /*0010*/ 	.short	0x0005
        /*0012*/ 	.short	0x0024
        /*0014*/ 	.byte	0x00, 0xf0, 0x11, 0x00


	//----- nvinfo : EIATTR_KPARAM_INFO
	.align		4
.L_12:
        /*0018*/ 	.byte	0x04, 0x17
        /*001a*/ 	.short	(.L_14 - .L_13)
.L_13:
        /*001c*/ 	.word	0x00000000
        /*0020*/ 	.short	0x0004
        /*0022*/ 	.short	0x0020
        /*0024*/ 	.byte	0x00, 0xf0, 0x11, 0x00


	//----- nvinfo : EIATTR_KPARAM_INFO
	.align		4
.L_14:
        /*0028*/ 	.byte	0x04, 0x17
        /*002a*/ 	.short	(.L_16 - .L_15)
.L_15:
        /*002c*/ 	.word	0x00000000
        /*0030*/ 	.short	0x0003
        /*0032*/ 	.short	0x0018
        /*0034*/ 	.byte	0x00, 0xf4, 0x21, 0x00


	//----- nvinfo : EIATTR_KPARAM_INFO
	.align		4
.L_16:
        /*0038*/ 	.byte	0x04, 0x17
        /*003a*/ 	.short	(.L_18 - .L_17)
.L_17:
        /*003c*/ 	.word	0x00000000
        /*0040*/ 	.short	0x0002
        /*0042*/ 	.short	0x0010
        /*0044*/ 	.byte	0x00, 0xf4, 0x21, 0x00


	//----- nvinfo : EIATTR_KPARAM_INFO
	.align		4
.L_18:
        /*0048*/ 	.byte	0x04, 0x17
        /*004a*/ 	.short	(.L_20 - .L_19)
.L_19:
        /*004c*/ 	.word	0x00000000
        /*0050*/ 	.short	0x0001
        /*0052*/ 	.short	0x0008
        /*0054*/ 	.byte	0x00, 0xf4, 0x21, 0x00


	//----- nvinfo : EIATTR_KPARAM_INFO
	.align		4
.L_20:
        /*0058*/ 	.byte	0x04, 0x17
        /*005a*/ 	.short	(.L_22 - .L_21)
.L_21:
        /*005c*/ 	.word	0x00000000
        /*0060*/ 	.short	0x0000
        /*0062*/ 	.short	0x0000
        /*0064*/ 	.byte	0x00, 0xf4, 0x21, 0x00


	//----- nvinfo : EIATTR_SPARSE_MMA_MASK
	.align		4
.L_22:
        /*0068*/ 	.byte	0x03, 0x50
        /*006a*/ 	.short	0x0000


	//----- nvinfo : EIATTR_MAXREG_COUNT
	.align		4
        /*006c*/ 	.byte	0x03, 0x1b
        /*006e*/ 	.short	0x00ff


	//----- nvinfo : EIATTR_COOP_GROUP_MASK_REGIDS
	.align		4
        /*0070*/ 	.byte	0x04, 0x29
        /*0072*/ 	.short	(.L_24 - .L_23)


	//   ....[0]....
.L_23:
        /*0074*/ 	.word	0xffffffff


	//   ....[1]....
        /*0078*/ 	.word	0xffffffff


	//   ....[2]....
        /*007c*/ 	.word	0xffffffff


	//   ....[3]....
        /*0080*/ 	.word	0xffffffff


	//   ....[4]....
        /*0084*/ 	.word	0xffffffff


	//   ....[5]....
        /*0088*/ 	.word	0xffffffff


	//   ....[6]....
        /*008c*/ 	.word	0xffffffff


	//   ....[7]....
        /*0090*/ 	.word	0xffffffff


	//   ....[8]....
        /*0094*/ 	.word	0xffffffff


	//   ....[9]....
        /*0098*/ 	.word	0xffffffff


	//   ....[10]....
        /*009c*/ 	.word	0xffffffff


	//   ....[11]....
        /*00a0*/ 	.word	0xffffffff


	//   ....[12]....
        /*00a4*/ 	.word	0xffffffff


	//   ....[13]....
        /*00a8*/ 	.word	0xffffffff


	//----- nvinfo : EIATTR_COOP_GROUP_INSTR_OFFSETS
	.align		4
.L_24:
        /*00ac*/ 	.byte	0x04, 0x28
        /*00ae*/ 	.short	(.L_26 - .L_25)


	//   ....[0]....
.L_25:
        /*00b0*/ 	.word	0x000001d0


	//   ....[1]....
        /*00b4*/ 	.word	0x000001f0


	//   ....[2]....
        /*00b8*/ 	.word	0x00000220


	//   ....[3]....
        /*00bc*/ 	.word	0x00000240


	//   ....[4]....
        /*00c0*/ 	.word	0x00000260


	//   ....[5]....
        /*00c4*/ 	.word	0x000002c0


	//   ....[6]....
        /*00c8*/ 	.word	0x000002e0


	//   ....[7]....
        /*00cc*/ 	.word	0x000003d0


	//   ....[8]....
        /*00d0*/ 	.word	0x000003f0


	//   ....[9]....
        /*00d4*/ 	.word	0x00000410


	//   ....[10]....
        /*00d8*/ 	.word	0x00000430


	//   ....[11]....
        /*00dc*/ 	.word	0x00000460


	//   ....[12]....
        /*00e0*/ 	.word	0x000004f0


	//   ....[13]....
        /*00e4*/ 	.word	0x00000510


	//----- nvinfo : EIATTR_EXIT_INSTR_OFFSETS
	.align		4
.L_26:
        /*00e8*/ 	.byte	0x04, 0x1c
        /*00ea*/ 	.short	(.L_28 - .L_27)


	//   ....[0]....
.L_27:
        /*00ec*/ 	.word	0x000005f0


	//   ....[1]....
        /*00f0*/ 	.word	0x00000610


	//----- nvinfo : EIATTR_REQNTID
	.align		4
.L_28:
        /*00f4*/ 	.byte	0x04, 0x10
        /*00f6*/ 	.short	(.L_30 - .L_29)
.L_29:
        /*00f8*/ 	.word	0x00000080
        /*00fc*/ 	.word	0x00000001
        /*0100*/ 	.word	0x00000001


	//----- nvinfo : EIATTR_CBANK_PARAM_SIZE
	.align		4
.L_30:
        /*0104*/ 	.byte	0x03, 0x19
        /*0106*/ 	.short	0x0028


	//----- nvinfo : EIATTR_PARAM_CBANK
	.align		4
        /*0108*/ 	.byte	0x04, 0x0a
        /*010a*/ 	.short	(.L_32 - .L_31)
	.align		4
.L_31:
        /*010c*/ 	.word	index@(.nv.constant0.triton_per_fused_native_group_norm_35)
        /*0110*/ 	.short	0x0210
        /*0112*/ 	.short	0x0028


	//----- nvinfo : EIATTR_SW_WAR
	.align		4
.L_32:
        /*0114*/ 	.byte	0x04, 0x36
        /*0116*/ 	.short	(.L_34 - .L_33)
.L_33:
        /*0118*/ 	.word	0x00000008
.L_34:


//--------------------- .nv.callgraph             --------------------------
	.section	.nv.callgraph,"",@"SHT_CUDA_CALLGRAPH"
	.align	4
	.sectionentsize	8
	.align		4
        /*0000*/ 	.word	0x00000000
	.align		4
        /*0004*/ 	.word	0xffffffff
	.align		4
        /*0008*/ 	.word	0x00000000
	.align		4
        /*000c*/ 	.word	0xfffffffe
	.align		4
        /*0010*/ 	.word	0x00000000
	.align		4
        /*0014*/ 	.word	0xfffffffd
	.align		4
        /*0018*/ 	.word	0x00000000
	.align		4
        /*001c*/ 	.word	0xfffffffc


//--------------------- .nv.constant4             --------------------------
	.section	.nv.constant4,"a",@progbits
	.align	8
	.align		8
.nv.constant4:
        /*0000*/ 	.dword	_$_str


//--------------------- .text.triton_per_fused_native_group_norm_35 --------------------------
	.section	.text.triton_per_fused_native_group_norm_35,"ax",@progbits
	.sectionflags	@"SHF_BARRIERS=1"
	.align	128
        .global         triton_per_fused_native_group_norm_35
        .type           triton_per_fused_native_group_norm_35,@function
        .size           triton_per_fused_native_group_norm_35,(.L_x_1 - triton_per_fused_native_group_norm_35)
        .other          triton_per_fused_native_group_norm_35,@"STO_CUDA_ENTRY STV_DEFAULT"
triton_per_fused_native_group_norm_35:
.text.triton_per_fused_native_group_norm_35:
[----:B------:R-:W0:Y:S02]  /*0000*/  LDC R1, c[0x0][0x28] ;  /* 0x00000a00ff017b82 */ /* 0x000e240000000800 */
[----:B------:R-:W1:Y:S01]  /*0010*/  S2R R0, SR_CTAID.X ;  /* 0x0000000000007919 */ /* 0x000e620000002500 */
[----:B------:R-:W2:Y:S01]  /*0020*/  LDC.64 R2, c[0x0][0x210] ;  /* 0x00008400ff027b82 */ /* 0x000ea20000000a00 */
[----:B------:R-:W-:Y:S01]  /*0030*/  ULDC.64 UR6, c[0x0][0x208] ;  /* 0x0000820000067ab9 */ /* 0x000fe20000000a00 */
[----:B------:R-:W3:Y:S01]  /*0040*/  S2R R12, SR_TID.X ;  /* 0x00000000000c7919 */ /* 0x000ee20000002100 */
[----:B-1----:R-:W-:Y:S02]  /*0050*/  SHF.R.S32.HI R5, RZ, 0x1f, R0 ;  /* 0x0000001fff057819 */ /* 0x002fe40000011400 */
[C---:B---3--:R-:W-:Y:S02]  /*0060*/  SHF.L.U32 R4, R12.reuse, 0x7, RZ ;  /* 0x000000070c047819 */ /* 0x048fe400000006ff */
[----:B------:R-:W-:Y:S02]  /*0070*/  LEA.HI R5, R5, R0, RZ, 0x5 ;  /* 0x0000000005057211 */ /* 0x000fe400078f28ff */
[----:B------:R-:W-:-:S02]  /*0080*/  SHF.L.U32 R9, R12, 0x2, RZ ;  /* 0x000000020c097819 */ /* 0x000fc400000006ff */
[----:B------:R-:W-:Y:S02]  /*0090*/  LOP3.LUT R4, R4, 0x3c00, RZ, 0xc0, !PT ;  /* 0x00003c0004047812 */ /* 0x000fe400078ec0ff */
[C---:B------:R-:W-:Y:S02]  /*00a0*/  LOP3.LUT R7, R5.reuse, 0x7ffffe0, RZ, 0xc0, !PT ;  /* 0x07ffffe005077812 */ /* 0x040fe400078ec0ff */
[----:B------:R-:W-:Y:S02]  /*00b0*/  LOP3.LUT R4, R4, 0x1c, R9, 0xf8, !PT ;  /* 0x0000001c04047812 */ /* 0x000fe400078ef809 */
[----:B------:R-:W-:Y:S02]  /*00c0*/  SHF.L.U32 R5, R5, 0x9, RZ ;  /* 0x0000000905057819 */ /* 0x000fe400000006ff */
[----:B------:R-:W-:Y:S02]  /*00d0*/  IADD3 R7, -R7, R0, RZ ;  /* 0x0000000007077210 */ /* 0x000fe40007ffe1ff */
[----:B------:R-:W-:-:S02]  /*00e0*/  LOP3.LUT R5, R5, 0xffffc000, RZ, 0xc0, !PT ;  /* 0xffffc00005057812 */ /* 0x000fc400078ec0ff */
[----:B------:R-:W-:-:S04]  /*00f0*/  LEA R4, R7, R4, 0x5 ;  /* 0x0000000407047211 */ /* 0x000fc800078e28ff */
[----:B------:R-:W-:-:S05]  /*0100*/  IADD3 R5, R5, R4, RZ ;  /* 0x0000000405057210 */ /* 0x000fca0007ffe0ff */
[----:B--2---:R-:W-:-:S05]  /*0110*/  IMAD.WIDE R2, R5, 0x4, R2 ;  /* 0x0000000405027825 */ /* 0x004fca00078e0202 */
[----:B------:R-:W2:Y:S01]  /*0120*/  LDG.E.128 R4, desc[UR6][R2.64] ;  /* 0x0000000602047981 */ /* 0x000ea2000c1e1d00 */
[----:B------:R-:W1:Y:S01]  /*0130*/  S2UR UR5, SR_CgaCtaId ;  /* 0x00000000000579c3 */ /* 0x000e620000008800 */
[C---:B------:R-:W-:Y:S01]  /*0140*/  LOP3.LUT P1, RZ, R12.reuse, 0x1f, RZ, 0xc0, !PT ;  /* 0x0000001f0cff7812 */ /* 0x040fe2000782c0ff */
[----:B------:R-:W-:Y:S01]  /*0150*/  UMOV UR4, 0x400 ;  /* 0x0000040000047882 */ /* 0x000fe20000000000 */
[C---:B------:R-:W-:Y:S02]  /*0160*/  ISETP.GE.AND P2, PT, R12.reuse, 0x4, PT ;  /* 0x000000040c00780c */ /* 0x040fe40003f46270 */
[----:B------:R-:W-:-:S04]  /*0170*/  LOP3.LUT P0, RZ, R12, 0x3, RZ, 0xc0, !PT ;  /* 0x000000030cff7812 */ /* 0x000fc8000780c0ff */
[----:B------:R-:W-:Y:S01]  /*0180*/  ISETP.LT.AND P0, PT, R12, 0x4, !P0 ;  /* 0x000000040c00780c */ /* 0x000fe20004701270 */
[----:B-1----:R-:W-:Y:S01]  /*0190*/  UPRMT UR4, UR5, 0x654, UR4 ;  /* 0x0000065405047896 */ /* 0x002fe20008000004 */
[----:B--2---:R-:W-:-:S04]  /*01a0*/  FADD R11, R4, R5 ;  /* 0x00000005040b7221 */ /* 0x004fc80000000000 */
[----:B------:R-:W-:-:S04]  /*01b0*/  FADD R14, R6, R11 ;  /* 0x0000000b060e7221 */ /* 0x000fc80000000000 */
[----:B------:R-:W-:-:S05]  /*01c0*/  FADD R14, R7, R14 ;  /* 0x0000000e070e7221 */ /* 0x000fca0000000000 */
[----:B------:R-:W1:Y:S02]  /*01d0*/  SHFL.BFLY PT, R11, R14, 0x10, 0x1f ;  /* 0x0e001f000e0b7f89 */ /* 0x000e6400000e0000 */
[----:B-1----:R-:W-:-:S05]  /*01e0*/  FADD R11, R14, R11 ;  /* 0x0000000b0e0b7221 */ /* 0x002fca0000000000 */
[----:B------:R-:W1:Y:S02]  /*01f0*/  SHFL.BFLY PT, R16, R11, 0x8, 0x1f ;  /* 0x0d001f000b107f89 */ /* 0x000e6400000e0000 */
[----:B-1----:R-:W-:Y:S01]  /*0200*/  FADD R16, R11, R16 ;  /* 0x000000100b107221 */ /* 0x002fe20000000000 */
[----:B------:R-:W-:-:S04]  /*0210*/  SHF.R.U32.HI R11, RZ, 0x3, R12 ;  /* 0x00000003ff0b7819 */ /* 0x000fc8000001160c */
[----:B------:R-:W1:Y:S02]  /*0220*/  SHFL.BFLY PT, R13, R16, 0x4, 0x1f ;  /* 0x0c801f00100d7f89 */ /* 0x000e6400000e0000 */
[----:B-1----:R-:W-:-:S05]  /*0230*/  FADD R13, R16, R13 ;  /* 0x0000000d100d7221 */ /* 0x002fca0000000000 */
[----:B------:R-:W1:Y:S02]  /*0240*/  SHFL.BFLY PT, R18, R13, 0x2, 0x1f ;  /* 0x0c401f000d127f89 */ /* 0x000e6400000e0000 */
[----:B-1----:R-:W-:-:S05]  /*0250*/  FADD R18, R13, R18 ;  /* 0x000000120d127221 */ /* 0x002fca0000000000 */
[----:B------:R-:W1:Y:S02]  /*0260*/  SHFL.BFLY PT, R3, R18, 0x1, 0x1f ;  /* 0x0c201f0012037f89 */ /* 0x000e6400000e0000 */
[----:B-1----:R-:W-:Y:S01]  /*0270*/  FADD R2, R18, R3 ;  /* 0x0000000312027221 */ /* 0x002fe20000000000 */
[----:B------:R-:W-:-:S05]  /*0280*/  LOP3.LUT R3, R11, 0xc, RZ, 0xc0, !PT ;  /* 0x0000000c0b037812 */ /* 0x000fca00078ec0ff */
[----:B------:R-:W-:Y:S01]  /*0290*/  @!P1 STS [R3+UR4], R2 ;  /* 0x0000000203009988 */ /* 0x000fe20008000804 */
[----:B------:R-:W-:Y:S06]  /*02a0*/  BAR.SYNC.DEFER_BLOCKING 0x0 ;  /* 0x0000000000007b1d */ /* 0x000fec0000010000 */
[----:B------:R-:W1:Y:S04]  /*02b0*/  @!P2 LDS R10, [R9+UR4] ;  /* 0x00000004090aa984 */ /* 0x000e680008000800 */
[----:B-1----:R-:W1:Y:S02]  /*02c0*/  SHFL.BFLY PT, R11, R10, 0x2, 0x1f ;  /* 0x0c401f000a0b7f89 */ /* 0x002e6400000e0000 */
[----:B-1----:R-:W-:-:S05]  /*02d0*/  FADD R11, R10, R11 ;  /* 0x0000000b0a0b7221 */ /* 0x002fca0000000000 */
[----:B------:R-:W1:Y:S02]  /*02e0*/  SHFL.BFLY PT, R14, R11, 0x1, 0x1f ;  /* 0x0c201f000b0e7f89 */ /* 0x000e6400000e0000 */
[----:B-1----:R-:W-:-:S05]  /*02f0*/  FADD R14, R11, R14 ;  /* 0x0000000e0b0e7221 */ /* 0x002fca0000000000 */
[----:B------:R-:W-:Y:S01]  /*0300*/  @P0 STS [R9+UR4], R14 ;  /* 0x0000000e09000988 */ /* 0x000fe20008000804 */
[----:B------:R-:W-:Y:S06]  /*0310*/  BAR.SYNC.DEFER_BLOCKING 0x0 ;  /* 0x0000000000007b1d */ /* 0x000fec0000010000 */
[----:B------:R-:W1:Y:S02]  /*0320*/  LDS R2, [UR4] ;  /* 0x00000004ff027984 */ /* 0x000e640008000800 */
[----:B-1----:R-:W-:-:S04]  /*0330*/  FADD R2, RZ, R2 ;  /* 0x00000002ff027221 */ /* 0x002fc80000000000 */
[----:B------:R-:W-:-:S04]  /*0340*/  FMUL R2, R2, 0.001953125 ;  /* 0x3b00000002027820 */ /* 0x000fc80000400000 */
[--C-:B------:R-:W-:Y:S01]  /*0350*/  FADD R5, R5, -R2.reuse ;  /* 0x8000000205057221 */ /* 0x100fe20000000000 */
[--C-:B------:R-:W-:Y:S01]  /*0360*/  FADD R4, R4, -R2.reuse ;  /* 0x8000000204047221 */ /* 0x100fe20000000000 */
[--C-:B------:R-:W-:Y:S01]  /*0370*/  FADD R6, R6, -R2.reuse ;  /* 0x8000000206067221 */ /* 0x100fe20000000000 */
[----:B------:R-:W-:Y:S01]  /*0380*/  FADD R7, R7, -R2 ;  /* 0x8000000207077221 */ /* 0x000fe20000000000 */
[----:B------:R-:W-:-:S04]  /*0390*/  FMUL R5, R5, R5 ;  /* 0x0000000505057220 */ /* 0x000fc80000400000 */
[----:B------:R-:W-:-:S04]  /*03a0*/  FFMA R5, R4, R4, R5 ;  /* 0x0000000404057223 */ /* 0x000fc80000000005 */
[----:B------:R-:W-:-:S04]  /*03b0*/  FFMA R6, R6, R6, R5 ;  /* 0x0000000606067223 */ /* 0x000fc80000000005 */
[----:B------:R-:W-:-:S05]  /*03c0*/  FFMA R6, R7, R7, R6 ;  /* 0x0000000707067223 */ /* 0x000fca0000000006 */
[----:B------:R-:W1:Y:S02]  /*03d0*/  SHFL.BFLY PT, R5, R6, 0x10, 0x1f ;  /* 0x0e001f0006057f89 */ /* 0x000e6400000e0000 */
[----:B-1----:R-:W-:-:S05]  /*03e0*/  FADD R5, R6, R5 ;  /* 0x0000000506057221 */ /* 0x002fca0000000000 */
[----:B------:R-:W1:Y:S02]  /*03f0*/  SHFL.BFLY PT, R4, R5, 0x8, 0x1f ;  /* 0x0d001f0005047f89 */ /* 0x000e6400000e0000 */
[----:B-1----:R-:W-:-:S05]  /*0400*/  FADD R4, R5, R4 ;  /* 0x0000000405047221 */ /* 0x002fca0000000000 */
[----:B------:R-:W1:Y:S02]  /*0410*/  SHFL.BFLY PT, R7, R4, 0x4, 0x1f ;  /* 0x0c801f0004077f89 */ /* 0x000e6400000e0000 */
[----:B-1----:R-:W-:-:S05]  /*0420*/  FADD R7, R4, R7 ;  /* 0x0000000704077221 */ /* 0x002fca0000000000 */
[----:B------:R-:W1:Y:S02]  /*0430*/  SHFL.BFLY PT, R10, R7, 0x2, 0x1f ;  /* 0x0c401f00070a7f89 */ /* 0x000e6400000e0000 */
[----:B-1----:R-:W-:Y:S02]  /*0440*/  FADD R10, R7, R10 ;  /* 0x0000000a070a7221 */ /* 0x002fe40000000000 */
[----:B------:R-:W1:Y:S03]  /*0450*/  LDC.64 R6, c[0x0][0x218] ;  /* 0x00008600ff067b82 */ /* 0x000e660000000a00 */
[----:B------:R-:W2:Y:S01]  /*0460*/  SHFL.BFLY PT, R11, R10, 0x1, 0x1f ;  /* 0x0c201f000a0b7f89 */ /* 0x000ea200000e0000 */
[----:B-1----:R-:W-:-:S04]  /*0470*/  IMAD.WIDE R6, R0, 0x4, R6 ;  /* 0x0000000400067825 */ /* 0x002fc800078e0206 */
[----:B--2---:R-:W-:Y:S01]  /*0480*/  FADD R14, R10, R11 ;  /* 0x0000000b0a0e7221 */ /* 0x004fe20000000000 */
[----:B------:R-:W-:Y:S08]  /*0490*/  BAR.SYNC.DEFER_BLOCKING 0x0 ;  /* 0x0000000000007b1d */ /* 0x000ff00000010000 */
[----:B------:R-:W1:Y:S01]  /*04a0*/  LDC.64 R10, c[0x0][0x220] ;  /* 0x00008800ff0a7b82 */ /* 0x000e620000000a00 */
[----:B------:R2:W-:Y:S07]  /*04b0*/  @!P1 STS [R3+UR4], R14 ;  /* 0x0000000e03009988 */ /* 0x0005ee0008000804 */
[----:B------:R-:W-:Y:S01]  /*04c0*/  BAR.SYNC.DEFER_BLOCKING 0x0 ;  /* 0x0000000000007b1d */ /* 0x000fe20000010000 */
[----:B--2---:R-:W-:-:S05]  /*04d0*/  HFMA2.MMA R14, -RZ, RZ, 0.875, 0 ;  /* 0x3b000000ff0e7435 */ /* 0x004fca00000001ff */
[----:B------:R-:W2:Y:S04]  /*04e0*/  @!P2 LDS R8, [R9+UR4] ;  /* 0x000000040908a984 */ /* 0x000ea80008000800 */
[----:B--2---:R-:W2:Y:S02]  /*04f0*/  SHFL.BFLY PT, R5, R8, 0x2, 0x1f ;  /* 0x0c401f0008057f89 */ /* 0x004ea400000e0000 */
[----:B--2---:R-:W-:-:S05]  /*0500*/  FADD R13, R8, R5 ;  /* 0x00000005080d7221 */ /* 0x004fca0000000000 */
[----:B------:R-:W2:Y:S02]  /*0510*/  SHFL.BFLY PT, R4, R13, 0x1, 0x1f ;  /* 0x0c201f000d047f89 */ /* 0x000ea400000e0000 */
[----:B--2---:R-:W-:Y:S02]  /*0520*/  FADD R16, R13, R4 ;  /* 0x000000040d107221 */ /* 0x004fe40000000000 */
[----:B------:R-:W2:Y:S03]  /*0530*/  LDC.64 R4, c[0x0][0x228] ;  /* 0x00008a00ff047b82 */ /* 0x000ea60000000a00 */
[----:B------:R1:W-:Y:S05]  /*0540*/  @P0 STS [R9+UR4], R16 ;  /* 0x0000001009000988 */ /* 0x0003ea0008000804 */
[----:B------:R-:W-:Y:S01]  /*0550*/  BAR.SYNC.DEFER_BLOCKING 0x0 ;  /* 0x0000000000007b1d */ /* 0x000fe20000010000 */
[----:B------:R-:W-:Y:S01]  /*0560*/  LOP3.LUT P0, RZ, R12, 0x7f, RZ, 0xc0, !PT ;  /* 0x0000007f0cff7812 */ /* 0x000fe2000780c0ff */
[----:B-1----:R-:W-:-:S04]  /*0570*/  IMAD.WIDE R8, R0, 0x4, R10 ;  /* 0x0000000400087825 */ /* 0x002fc800078e020a */
[----:B--2---:R-:W-:Y:S01]  /*0580*/  IMAD.WIDE R4, R0, 0x4, R4 ;  /* 0x0000000400047825 */ /* 0x004fe200078e0204 */
[----:B------:R-:W1:Y:S03]  /*0590*/  LDS R15, [UR4] ;  /* 0x00000004ff0f7984 */ /* 0x000e660008000800 */
[----:B-1----:R-:W-:-:S04]  /*05a0*/  FADD R15, RZ, R15 ;  /* 0x0000000fff0f7221 */ /* 0x002fc80000000000 */
[----:B------:R-:W-:-:S06]  /*05b0*/  FFMA R3, R15, R14, 9.9999997473787516356e-06 ;  /* 0x3727c5ac0f037423 */ /* 0x000fcc000000000e */
[----:B------:R-:W1:Y:S02]  /*05c0*/  MUFU.RSQ R3, R3 ;  /* 0x0000000300037308 */ /* 0x000e640000001400 */
[----:B-1----:R1:W-:Y:S04]  /*05d0*/  @!P0 STG.E desc[UR6][R4.64], R3 ;  /* 0x0000000304008986 */ /* 0x0023e8000c101906 */
[----:B------:R1:W-:Y:S01]  /*05e0*/  @!P0 STG.E desc[UR6][R6.64], R2 ;  /* 0x0000000206008986 */ /* 0x0003e2000c101906 */
[----:B------:R-:W-:Y:S05]  /*05f0*/  @P0 EXIT ;  /* 0x000000000000094d */ /* 0x000fea0003800000 */
[----:B------:R-:W-:Y:S01]  /*0600*/  STG.E desc[UR6][R8.64], R15 ;  /* 0x0000000f08007986 */ /* 0x000fe2000c101906 */
[----:B------:R-:W-:Y:S05]  /*0610*/  EXIT ;  /* 0x000000000000794d */ /* 0x000fea0003800000 */
.L_x_0:
[----:B------:R-:W-:-:S00]  /*0620*/  BRA `(.L_x_0) ;  /* 0xfffffffc00fc7947 */ /* 0x000fc0000383ffff */
[----:B------:R-:W-:-:S00]  /*0630*/  NOP ;  /* 0x0000000000007918 */ /* 0x000fc00000000000 */
        /* <DEDUP_REMOVED lines=12> */
.L_x_1:


//--------------------- .nv.global.init           --------------------------
	.section	.nv.global.init,"aw",@progbits
.nv.global.init:
	.type		_$_str,@object
	.size		_$_str,(.L_0 - _$_str)
_$_str:
        /*0000*/ 	.byte	0x5f, 0x5f, 0x43, 0x55, 0x44, 0x41, 0x5f, 0x46, 0x54, 0x5a, 0x00
.L_0:


//--------------------- .nv.shared.triton_per_fused_native_group_norm_35 --------------------------
	.section	.nv.shared.triton_per_fused_native_group_norm_35,"aw",@nobits
	.sectionflags	@""
	.align	16
	.zero		1024


//--------------------- .nv.constant0.triton_per_fused_native_group_norm_35 --------------------------
	.section	.nv.constant0.triton_per_fused_native_group_norm_35,"a",@progbits
	.sectionflags	@""
	.align	4
.nv.constant0.triton_per_fused_native_group_norm_35:
	.zero		568
